	.headerflags	@"EF_CUDA_TEXMODE_UNIFIED EF_CUDA_64BIT_ADDRESS EF_CUDA_ACCELERATORS EF_CUDA_SM90 EF_CUDA_VIRTUAL_SM(EF_CUDA_SM90)"
	.elftype	@"ET_EXEC"


//--------------------- .nv.info                  --------------------------
	.section	.nv.info,"",@"SHT_CUDA_INFO"
	.align	4


	//----- nvinfo : EIATTR_REGCOUNT
	.align		4
        /*0000*/ 	.byte	0x04, 0x2f
        /*0002*/ 	.short	(.L_1 - .L_0)
	.align		4
.L_0:
        /*0004*/ 	.word	index@(triton_per_fused_mean_mul_pow_sub_0)
        /*0008*/ 	.word	0x00000012


	//----- nvinfo : EIATTR_MIN_STACK_SIZE
	.align		4
.L_1:
        /*000c*/ 	.byte	0x04, 0x12
        /*000e*/ 	.short	(.L_3 - .L_2)
	.align		4
.L_2:
        /*0010*/ 	.word	index@(triton_per_fused_mean_mul_pow_sub_0)
        /*0014*/ 	.word	0x00000000


	//----- nvinfo : EIATTR_FRAME_SIZE
	.align		4
.L_3:
        /*0018*/ 	.byte	0x04, 0x11
        /*001a*/ 	.short	(.L_5 - .L_4)
	.align		4
.L_4:
        /*001c*/ 	.word	index@(triton_per_fused_mean_mul_pow_sub_0)
        /*0020*/ 	.word	0x00000000


	//----- nvinfo : EIATTR_MIN_STACK_SIZE
	.align		4
.L_5:
        /*0024*/ 	.byte	0x04, 0x12
        /*0026*/ 	.short	(.L_7 - .L_6)
	.align		4
.L_6:
        /*0028*/ 	.word	index@(triton_per_fused_mean_mul_pow_sub_0)
        /*002c*/ 	.word	0x00000000
.L_7:


//--------------------- .nv.info.triton_per_fused_mean_mul_pow_sub_0 --------------------------
	.section	.nv.info.triton_per_fused_mean_mul_pow_sub_0,"",@"SHT_CUDA_INFO"
	.sectionflags	@""
	.align	4


	//----- nvinfo : EIATTR_CUDA_API_VERSION
	.align		4
        /*0000*/ 	.byte	0x04, 0x37
        /*0002*/ 	.short	(.L_9 - .L_8)
.L_8:
        /*0004*/ 	.word	0x0000007c


	//----- nvinfo : EIATTR_KPARAM_INFO
	.align		4
.L_9:
        /*0008*/ 	.byte	0x04, 0x17
        /*000a*/ 	.short	(.L_11 - .L_10)
.L_10:
        /*000c*/ 	.word	0x00000000
        /*0010*/ 	.short	0x0004
        /*0012*/ 	.short	0x001c
        /*0014*/ 	.byte	0x00, 0xf0, 0x11, 0x00


	//----- nvinfo : EIATTR_KPARAM_INFO
	.align		4
.L_11:
        /*0018*/ 	.byte	0x04, 0x17
        /*001a*/ 	.short	(.L_13 - .L_12)
.L_12:
        /*001c*/ 	.word	0x00000000
        /*0020*/ 	.short	0x0003
        /*0022*/ 	.short	0x0018
        /*0024*/ 	.byte	0x00, 0xf0, 0x11, 0x00


	//----- nvinfo : EIATTR_KPARAM_INFO
	.align		4
.L_13:
        /*0028*/ 	.byte	0x04, 0x17
        /*002a*/ 	.short	(.L_15 - .L_14)
.L_14:
        /*002c*/ 	.word	0x00000000
        /*0030*/ 	.short	0x0002
        /*0032*/ 	.short	0x0010
        /*0034*/ 	.byte	0x00, 0xf4, 0x21, 0x00


	//----- nvinfo : EIATTR_KPARAM_INFO
	.align		4
.L_15:
        /*0038*/ 	.byte	0x04, 0x17
        /*003a*/ 	.short	(.L_17 - .L_16)
.L_16:
        /*003c*/ 	.word	0x00000000
        /*0040*/ 	.short	0x0001
        /*0042*/ 	.short	0x0008
        /*0044*/ 	.byte	0x00, 0xf4, 0x21, 0x00


	//----- nvinfo : EIATTR_KPARAM_INFO
	.align		4
.L_17:
        /*0048*/ 	.byte	0x04, 0x17
        /*004a*/ 	.short	(.L_19 - .L_18)
.L_18:
        /*004c*/ 	.word	0x00000000
        /*0050*/ 	.short	0x0000
        /*0052*/ 	.short	0x0000
        /*0054*/ 	.byte	0x00, 0xf4, 0x21, 0x00


	//----- nvinfo : EIATTR_SPARSE_MMA_MASK
	.align		4
.L_19:
        /*0058*/ 	.byte	0x03, 0x50
        /*005a*/ 	.short	0x0000


	//----- nvinfo : EIATTR_MAXREG_COUNT
	.align		4
        /*005c*/ 	.byte	0x03, 0x1b
        /*005e*/ 	.short	0x00ff


	//----- nvinfo : EIATTR_COOP_GROUP_MASK_REGIDS
	.align		4
        /*0060*/ 	.byte	0x04, 0x29
        /*0062*/ 	.short	(.L_21 - .L_20)


	//   ....[0]....
.L_20:
        /*0064*/ 	.word	0xffffffff


	//   ....[1]....
        /*0068*/ 	.word	0xffffffff


	//   ....[2]....
        /*006c*/ 	.word	0xffffffff


	//   ....[3]....
        /*0070*/ 	.word	0xffffffff


	//   ....[4]....
        /*0074*/ 	.word	0xffffffff


	//   ....[5]....
        /*0078*/ 	.word	0xffffffff


	//   ....[6]....
        /*007c*/ 	.word	0xffffffff


	//   ....[7]....
        /*0080*/ 	.word	0xffffffff


	//----- nvinfo : EIATTR_COOP_GROUP_INSTR_OFFSETS
	.align		4
.L_21:
        /*0084*/ 	.byte	0x04, 0x28
        /*0086*/ 	.short	(.L_23 - .L_22)


	//   ....[0]....
.L_22:
        /*0088*/ 	.word	0x000000e0


	//   ....[1]....
        /*008c*/ 	.word	0x00000110


	//   ....[2]....
        /*0090*/ 	.word	0x00000150


	//   ....[3]....
        /*0094*/ 	.word	0x00000160


	//   ....[4]....
        /*0098*/ 	.word	0x000001a0


	//   ....[5]....
        /*009c*/ 	.word	0x000001c0


	//   ....[6]....
        /*00a0*/ 	.word	0x00000250


	//   ....[7]....
        /*00a4*/ 	.word	0x00000270


	//----- nvinfo : EIATTR_EXIT_INSTR_OFFSETS
	.align		4
.L_23:
        /*00a8*/ 	.byte	0x04, 0x1c
        /*00aa*/ 	.short	(.L_25 - .L_24)


	//   ....[0]....
.L_24:
        /*00ac*/ 	.word	0x000002f0


	//   ....[1]....
        /*00b0*/ 	.word	0x00000310


	//----- nvinfo : EIATTR_REQNTID
	.align		4
.L_25:
        /*00b4*/ 	.byte	0x04, 0x10
        /*00b6*/ 	.short	(.L_27 - .L_26)
.L_26:
        /*00b8*/ 	.word	0x00000040
        /*00bc*/ 	.word	0x00000001
        /*00c0*/ 	.word	0x00000001


	//----- nvinfo : EIATTR_CBANK_PARAM_SIZE
	.align		4
.L_27:
        /*00c4*/ 	.byte	0x03, 0x19
        /*00c6*/ 	.short	0x0020


	//----- nvinfo : EIATTR_PARAM_CBANK
	.align		4
        /*00c8*/ 	.byte	0x04, 0x0a
        /*00ca*/ 	.short	(.L_29 - .L_28)
	.align		4
.L_28:
        /*00cc*/ 	.word	index@(.nv.constant0.triton_per_fused_mean_mul_pow_sub_0)
        /*00d0*/ 	.short	0x0210
        /*00d2*/ 	.short	0x0020


	//----- nvinfo : EIATTR_SW_WAR
	.align		4
.L_29:
        /*00d4*/ 	.byte	0x04, 0x36
        /*00d6*/ 	.short	(.L_31 - .L_30)
.L_30:
        /*00d8*/ 	.word	0x00000008
.L_31:


//--------------------- .nv.callgraph             --------------------------
	.section	.nv.callgraph,"",@"SHT_CUDA_CALLGRAPH"
	.align	4
	.sectionentsize	8
	.align		4
        /*0000*/ 	.word	0x00000000
	.align		4
        /*0004*/ 	.word	0xffffffff
	.align		4
        /*0008*/ 	.word	0x00000000
	.align		4
        /*000c*/ 	.word	0xfffffffe
	.align		4
        /*0010*/ 	.word	0x00000000
	.align		4
        /*0014*/ 	.word	0xfffffffd
	.align		4
        /*0018*/ 	.word	0x00000000
	.align		4
        /*001c*/ 	.word	0xfffffffc


//--------------------- .text.triton_per_fused_mean_mul_pow_sub_0 --------------------------
	.section	.text.triton_per_fused_mean_mul_pow_sub_0,"ax",@progbits
	.align	128
        .global         triton_per_fused_mean_mul_pow_sub_0
        .type           triton_per_fused_mean_mul_pow_sub_0,@function
        .size           triton_per_fused_mean_mul_pow_sub_0,(.L_x_1 - triton_per_fused_mean_mul_pow_sub_0)
        .other          triton_per_fused_mean_mul_pow_sub_0,@"STO_CUDA_ENTRY STV_DEFAULT"
triton_per_fused_mean_mul_pow_sub_0:
.text.triton_per_fused_mean_mul_pow_sub_0:
[----:B------:R-:W0:Y:S02]  /*0000*/  LDC R1, c[0x0][0x28] ;  /* 0x00000a00ff017b82 */ /* 0x000e240000000800 */
[----:B------:R-:W1:Y:S01]  /*0010*/  S2R R12, SR_TID.X ;  /* 0x00000000000c7919 */ /* 0x000e620000002100 */
[----:B------:R-:W2:Y:S01]  /*0020*/  LDC.64 R2, c[0x0][0x210] ;  /* 0x00008400ff027b82 */ /* 0x000ea20000000a00 */
[----:B------:R-:W-:Y:S01]  /*0030*/  HFMA2.MMA R4, -RZ, RZ, 0, 0 ;  /* 0x00000000ff047435 */ /* 0x000fe200000001ff */
[----:B------:R-:W-:Y:S01]  /*0040*/  ULDC.64 UR4, c[0x0][0x208] ;  /* 0x0000820000047ab9 */ /* 0x000fe20000000a00 */
[----:B------:R-:W3:Y:S01]  /*0050*/  S2R R0, SR_CTAID.X ;  /* 0x0000000000007919 */ /* 0x000ee20000002500 */
[----:B-1----:R-:W-:Y:S02]  /*0060*/  LOP3.LUT R5, R12, 0xf, RZ, 0xc0, !PT ;  /* 0x0000000f0c057812 */ /* 0x002fe400078ec0ff */
[C---:B---3--:R-:W-:Y:S02]  /*0070*/  ISETP.GE.AND P0, PT, R0.reuse, 0x10, PT ;  /* 0x000000100000780c */ /* 0x048fe40003f06270 */
[----:B------:R-:W-:-:S05]  /*0080*/  LEA R5, R0, R5, 0x4 ;  /* 0x0000000500057211 */ /* 0x000fca00078e20ff */
[----:B--2---:R-:W-:-:S06]  /*0090*/  IMAD.WIDE R2, R5, 0x4, R2 ;  /* 0x0000000405027825 */ /* 0x004fcc00078e0202 */
[----:B------:R-:W2:Y:S02]  /*00a0*/  @!P0 LDG.E R4, desc[UR4][R2.64] ;  /* 0x0000000402048981 */ /* 0x000ea4000c1e1900 */
[----:B--2---:R-:W-:-:S04]  /*00b0*/  SEL R4, R4, RZ, !P0 ;  /* 0x000000ff04047207 */ /* 0x004fc80004000000 */
[C---:B------:R-:W-:Y:S01]  /*00c0*/  FSEL R9, R4.reuse, RZ, !P0 ;  /* 0x000000ff04097208 */ /* 0x040fe20004000000 */
[----:B------:R-:W-:-:S04]  /*00d0*/  FMUL R5, R4, R4 ;  /* 0x0000000404057220 */ /* 0x000fc80000400000 */
[----:B------:R-:W1:Y:S01]  /*00e0*/  SHFL.BFLY PT, R6, R9, 0x8, 0x1f ;  /* 0x0d001f0009067f89 */ /* 0x000e6200000e0000 */
[----:B------:R-:W-:Y:S02]  /*00f0*/  FSEL R5, R5, RZ, !P0 ;  /* 0x000000ff05057208 */ /* 0x000fe40004000000 */
[----:B------:R-:W-:-:S03]  /*0100*/  LOP3.LUT P0, RZ, R12, 0x3f, RZ, 0xc0, !PT ;  /* 0x0000003f0cff7812 */ /* 0x000fc6000780c0ff */
[----:B------:R-:W2:Y:S01]  /*0110*/  SHFL.BFLY PT, R4, R5, 0x8, 0x1f ;  /* 0x0d001f0005047f89 */ /* 0x000ea200000e0000 */
[----:B------:R-:W-:Y:S01]  /*0120*/  ISETP.LT.AND P0, PT, R0, 0x10, !P0 ;  /* 0x000000100000780c */ /* 0x000fe20004701270 */
[----:B-1----:R-:W-:Y:S01]  /*0130*/  FADD R11, R9, R6 ;  /* 0x00000006090b7221 */ /* 0x002fe20000000000 */
[----:B--2---:R-:W-:-:S04]  /*0140*/  FADD R6, R5, R4 ;  /* 0x0000000405067221 */ /* 0x004fc80000000000 */
[----:B------:R-:W1:Y:S04]  /*0150*/  SHFL.BFLY PT, R4, R11, 0x4, 0x1f ;  /* 0x0c801f000b047f89 */ /* 0x000e6800000e0000 */
[----:B------:R-:W2:Y:S01]  /*0160*/  SHFL.BFLY PT, R7, R6, 0x4, 0x1f ;  /* 0x0c801f0006077f89 */ /* 0x000ea200000e0000 */
[----:B-1----:R-:W-:Y:S02]  /*0170*/  FADD R13, R11, R4 ;  /* 0x000000040b0d7221 */ /* 0x002fe40000000000 */
[----:B------:R-:W1:Y:S01]  /*0180*/  LDC.64 R4, c[0x0][0x218] ;  /* 0x00008600ff047b82 */ /* 0x000e620000000a00 */
[----:B--2---:R-:W-:Y:S02]  /*0190*/  FADD R8, R6, R7 ;  /* 0x0000000706087221 */ /* 0x004fe40000000000 */
[----:B------:R-:W2:Y:S01]  /*01a0*/  SHFL.BFLY PT, R2, R13, 0x2, 0x1f ;  /* 0x0c401f000d027f89 */ /* 0x000ea200000e0000 */
[----:B------:R-:W-:-:S03]  /*01b0*/  SHF.R.S32.HI R7, RZ, 0x1f, R0 ;  /* 0x0000001fff077819 */ /* 0x000fc60000011400 */
[----:B------:R-:W3:Y:S01]  /*01c0*/  SHFL.BFLY PT, R3, R8, 0x2, 0x1f ;  /* 0x0c401f0008037f89 */ /* 0x000ee200000e0000 */
[----:B------:R-:W-:-:S04]  /*01d0*/  LEA.HI R7, R7, R0, RZ, 0x2 ;  /* 0x0000000007077211 */ /* 0x000fc800078f10ff */
[C---:B------:R-:W-:Y:S02]  /*01e0*/  SHF.L.U32 R6, R7.reuse, 0x1, RZ ;  /* 0x0000000107067819 */ /* 0x040fe400000006ff */
[----:B------:R-:W-:Y:S02]  /*01f0*/  LOP3.LUT R7, R7, 0xfffffffc, RZ, 0xc0, !PT ;  /* 0xfffffffc07077812 */ /* 0x000fe400078ec0ff */
[----:B------:R-:W-:-:S04]  /*0200*/  LOP3.LUT R6, R6, 0xfffffff8, RZ, 0xc0, !PT ;  /* 0xfffffff806067812 */ /* 0x000fc800078ec0ff */
[----:B------:R-:W-:-:S05]  /*0210*/  IADD3 R7, R6, R0, -R7 ;  /* 0x0000000006077210 */ /* 0x000fca0007ffe807 */
[----:B-1----:R-:W-:-:S04]  /*0220*/  IMAD.WIDE R4, R7, 0x4, R4 ;  /* 0x0000000407047825 */ /* 0x002fc800078e0204 */
[----:B--2---:R-:W-:Y:S01]  /*0230*/  FADD R14, R13, R2 ;  /* 0x000000020d0e7221 */ /* 0x004fe20000000000 */
[----:B---3--:R-:W-:-:S04]  /*0240*/  FADD R9, R8, R3 ;  /* 0x0000000308097221 */ /* 0x008fc80000000000 */
[----:B------:R-:W1:Y:S01]  /*0250*/  SHFL.BFLY PT, R15, R14, 0x1, 0x1f ;  /* 0x0c201f000e0f7f89 */ /* 0x000e6200000e0000 */
[----:B------:R-:W2:Y:S03]  /*0260*/  LDC.64 R2, c[0x0][0x220] ;  /* 0x00008800ff027b82 */ /* 0x000ea60000000a00 */
[----:B------:R-:W3:Y:S01]  /*0270*/  SHFL.BFLY PT, R10, R9, 0x1, 0x1f ;  /* 0x0c201f00090a7f89 */ /* 0x000ee200000e0000 */
[----:B-1----:R-:W-:Y:S01]  /*0280*/  FADD R15, R14, R15 ;  /* 0x0000000f0e0f7221 */ /* 0x002fe20000000000 */
[----:B--2---:R-:W-:-:S04]  /*0290*/  IMAD.WIDE R2, R7, 0x4, R2 ;  /* 0x0000000407027825 */ /* 0x004fc800078e0202 */
[----:B---3--:R-:W-:Y:S01]  /*02a0*/  FADD R10, R9, R10 ;  /* 0x0000000a090a7221 */ /* 0x008fe20000000000 */
[----:B------:R-:W-:-:S03]  /*02b0*/  FMUL R15, R15, 0.0625 ;  /* 0x3d8000000f0f7820 */ /* 0x000fc60000400000 */
[----:B------:R-:W-:Y:S02]  /*02c0*/  FMUL R10, R10, 0.0625 ;  /* 0x3d8000000a0a7820 */ /* 0x000fe40000400000 */
[----:B------:R1:W-:Y:S02]  /*02d0*/  @P0 STG.E desc[UR4][R4.64], R15 ;  /* 0x0000000f04000986 */ /* 0x0003e4000c101904 */
[----:B------:R-:W-:Y:S01]  /*02e0*/  FFMA R7, -R15, R15, R10 ;  /* 0x0000000f0f077223 */ /* 0x000fe2000000010a */
[----:B------:R-:W-:Y:S06]  /*02f0*/  @!P0 EXIT ;  /* 0x000000000000894d */ /* 0x000fec0003800000 */
[----:B------:R-:W-:Y:S01]  /*0300*/  STG.E desc[UR4][R2.64], R7 ;  /* 0x0000000702007986 */ /* 0x000fe2000c101904 */
[----:B------:R-:W-:Y:S05]  /*0310*/  EXIT ;  /* 0x000000000000794d */ /* 0x000fea0003800000 */
.L_x_0:
[----:B------:R-:W-:-:S00]  /*0320*/  BRA `(.L_x_0) ;  /* 0xfffffffc00fc7947 */ /* 0x000fc0000383ffff */
[----:B------:R-:W-:-:S00]  /*0330*/  NOP ;  /* 0x0000000000007918 */ /* 0x000fc00000000000 */
        /* <DEDUP_REMOVED lines=12> */
.L_x_1:


//--------------------- .nv.constant0.triton_per_fused_mean_mul_pow_sub_0 --------------------------
	.section	.nv.constant0.triton_per_fused_mean_mul_pow_sub_0,"a",@progbits
	.sectionflags	@""
	.align	4
.nv.constant0.triton_per_fused_mean_mul_pow_sub_0:
	.zero		560
